	.headerflags	@"EF_CUDA_TEXMODE_UNIFIED EF_CUDA_64BIT_ADDRESS EF_CUDA_ACCELERATORS EF_CUDA_SM90 EF_CUDA_VIRTUAL_SM(EF_CUDA_SM90)"
	.elftype	@"ET_EXEC"


//--------------------- .nv.info                  --------------------------
	.section	.nv.info,"",@"SHT_CUDA_INFO"
	.align	4


	//----- nvinfo : EIATTR_REGCOUNT
	.align		4
        /*0000*/ 	.byte	0x04, 0x2f
        /*0002*/ 	.short	(.L_1 - .L_0)
	.align		4
.L_0:
        /*0004*/ 	.word	index@(triton_poi_fused_add_copy_mul_1)
        /*0008*/ 	.word	0x00000020


	//----- nvinfo : EIATTR_MIN_STACK_SIZE
	.align		4
.L_1:
        /*000c*/ 	.byte	0x04, 0x12
        /*000e*/ 	.short	(.L_3 - .L_2)
	.align		4
.L_2:
        /*0010*/ 	.word	index@(triton_poi_fused_add_copy_mul_1)
        /*0014*/ 	.word	0x00000000


	//----- nvinfo : EIATTR_FRAME_SIZE
	.align		4
.L_3:
        /*0018*/ 	.byte	0x04, 0x11
        /*001a*/ 	.short	(.L_5 - .L_4)
	.align		4
.L_4:
        /*001c*/ 	.word	index@(triton_poi_fused_add_copy_mul_1)
        /*0020*/ 	.word	0x00000000


	//----- nvinfo : EIATTR_MIN_STACK_SIZE
	.align		4
.L_5:
        /*0024*/ 	.byte	0x04, 0x12
        /*0026*/ 	.short	(.L_7 - .L_6)
	.align		4
.L_6:
        /*0028*/ 	.word	index@(triton_poi_fused_add_copy_mul_1)
        /*002c*/ 	.word	0x00000000
.L_7:


//--------------------- .nv.info.triton_poi_fused_add_copy_mul_1 --------------------------
	.section	.nv.info.triton_poi_fused_add_copy_mul_1,"",@"SHT_CUDA_INFO"
	.sectionflags	@""
	.align	4


	//----- nvinfo : EIATTR_CUDA_API_VERSION
	.align		4
        /*0000*/ 	.byte	0x04, 0x37
        /*0002*/ 	.short	(.L_9 - .L_8)
.L_8:
        /*0004*/ 	.word	0x0000007c


	//----- nvinfo : EIATTR_KPARAM_INFO
	.align		4
.L_9:
        /*0008*/ 	.byte	0x04, 0x17
        /*000a*/ 	.short	(.L_11 - .L_10)
.L_10:
        /*000c*/ 	.word	0x00000000
        /*0010*/ 	.short	0x0003
        /*0012*/ 	.short	0x0018
        /*0014*/ 	.byte	0x00, 0xf0, 0x11, 0x00


	//----- nvinfo : EIATTR_KPARAM_INFO
	.align		4
.L_11:
        /*0018*/ 	.byte	0x04, 0x17
        /*001a*/ 	.short	(.L_13 - .L_12)
.L_12:
        /*001c*/ 	.word	0x00000000
        /*0020*/ 	.short	0x0002
        /*0022*/ 	.short	0x0010
        /*0024*/ 	.byte	0x00, 0xf4, 0x21, 0x00


	//----- nvinfo : EIATTR_KPARAM_INFO
	.align		4
.L_13:
        /*0028*/ 	.byte	0x04, 0x17
        /*002a*/ 	.short	(.L_15 - .L_14)
.L_14:
        /*002c*/ 	.word	0x00000000
        /*0030*/ 	.short	0x0001
        /*0032*/ 	.short	0x0008
        /*0034*/ 	.byte	0x00, 0xf4, 0x21, 0x00


	//----- nvinfo : EIATTR_KPARAM_INFO
	.align		4
.L_15:
        /*0038*/ 	.byte	0x04, 0x17
        /*003a*/ 	.short	(.L_17 - .L_16)
.L_16:
        /*003c*/ 	.word	0x00000000
        /*0040*/ 	.short	0x0000
        /*0042*/ 	.short	0x0000
        /*0044*/ 	.byte	0x00, 0xf4, 0x21, 0x00


	//----- nvinfo : EIATTR_SPARSE_MMA_MASK
	.align		4
.L_17:
        /*0048*/ 	.byte	0x03, 0x50
        /*004a*/ 	.short	0x0000


	//----- nvinfo : EIATTR_MAXREG_COUNT
	.align		4
        /*004c*/ 	.byte	0x03, 0x1b
        /*004e*/ 	.short	0x00ff


	//----- nvinfo : EIATTR_EXIT_INSTR_OFFSETS
	.align		4
        /*0050*/ 	.byte	0x04, 0x1c
        /*0052*/ 	.short	(.L_19 - .L_18)


	//   ....[0]....
.L_18:
        /*0054*/ 	.word	0x000006b0


	//   ....[1]....
        /*0058*/ 	.word	0x000006d0


	//----- nvinfo : EIATTR_REQNTID
	.align		4
.L_19:
        /*005c*/ 	.byte	0x04, 0x10
        /*005e*/ 	.short	(.L_21 - .L_20)
.L_20:
        /*0060*/ 	.word	0x00000100
        /*0064*/ 	.word	0x00000001
        /*0068*/ 	.word	0x00000001


	//----- nvinfo : EIATTR_CBANK_PARAM_SIZE
	.align		4
.L_21:
        /*006c*/ 	.byte	0x03, 0x19
        /*006e*/ 	.short	0x001c


	//----- nvinfo : EIATTR_PARAM_CBANK
	.align		4
        /*0070*/ 	.byte	0x04, 0x0a
        /*0072*/ 	.short	(.L_23 - .L_22)
	.align		4
.L_22:
        /*0074*/ 	.word	index@(.nv.constant0.triton_poi_fused_add_copy_mul_1)
        /*0078*/ 	.short	0x0210
        /*007a*/ 	.short	0x001c


	//----- nvinfo : EIATTR_SW_WAR
	.align		4
.L_23:
        /*007c*/ 	.byte	0x04, 0x36
        /*007e*/ 	.short	(.L_25 - .L_24)
.L_24:
        /*0080*/ 	.word	0x00000008
.L_25:


//--------------------- .nv.callgraph             --------------------------
	.section	.nv.callgraph,"",@"SHT_CUDA_CALLGRAPH"
	.align	4
	.sectionentsize	8
	.align		4
        /*0000*/ 	.word	0x00000000
	.align		4
        /*0004*/ 	.word	0xffffffff
	.align		4
        /*0008*/ 	.word	0x00000000
	.align		4
        /*000c*/ 	.word	0xfffffffe
	.align		4
        /*0010*/ 	.word	0x00000000
	.align		4
        /*0014*/ 	.word	0xfffffffd
	.align		4
        /*0018*/ 	.word	0x00000000
	.align		4
        /*001c*/ 	.word	0xfffffffc


//--------------------- .text.triton_poi_fused_add_copy_mul_1 --------------------------
	.section	.text.triton_poi_fused_add_copy_mul_1,"ax",@progbits
	.align	128
        .global         triton_poi_fused_add_copy_mul_1
        .type           triton_poi_fused_add_copy_mul_1,@function
        .size           triton_poi_fused_add_copy_mul_1,(.L_x_1 - triton_poi_fused_add_copy_mul_1)
        .other          triton_poi_fused_add_copy_mul_1,@"STO_CUDA_ENTRY STV_DEFAULT"
triton_poi_fused_add_copy_mul_1:
.text.triton_poi_fused_add_copy_mul_1:
[----:B------:R-:W0:Y:S01]  /*0000*/  LDC R1, c[0x0][0x28] ;  /* 0x00000a00ff017b82 */ /* 0x000e220000000800 */
[----:B------:R-:W1:Y:S07]  /*0010*/  S2R R0, SR_TID.X ;  /* 0x0000000000007919 */ /* 0x000e6e0000002100 */
[----:B------:R-:W2:Y:S01]  /*0020*/  LDC.64 R10, c[0x0][0x210] ;  /* 0x00008400ff0a7b82 */ /* 0x000ea20000000a00 */
[----:B------:R-:W-:Y:S01]  /*0030*/  ULDC.64 UR4, c[0x0][0x208] ;  /* 0x0000820000047ab9 */ /* 0x000fe20000000a00 */
[----:B------:R-:W3:Y:S06]  /*0040*/  S2R R5, SR_CTAID.X ;  /* 0x0000000000057919 */ /* 0x000eec0000002500 */
[----:B------:R-:W4:Y:S01]  /*0050*/  LDC.64 R12, c[0x0][0x218] ;  /* 0x00008600ff0c7b82 */ /* 0x000f220000000a00 */
[----:B-1----:R-:W-:-:S04]  /*0060*/  SHF.L.U32 R0, R0, 0x1, RZ ;  /* 0x0000000100007819 */ /* 0x002fc800000006ff */
[----:B------:R-:W-:-:S04]  /*0070*/  LOP3.LUT R0, R0, 0x1fe, RZ, 0xc0, !PT ;  /* 0x000001fe00007812 */ /* 0x000fc800078ec0ff */
[----:B---3--:R-:W-:-:S04]  /*0080*/  LEA R5, R5, R0, 0x9 ;  /* 0x0000000005057211 */ /* 0x008fc800078e48ff */
[C---:B------:R-:W-:Y:S01]  /*0090*/  ISETP.GE.AND P4, PT, R5.reuse, 0x105eac, PT ;  /* 0x00105eac0500780c */ /* 0x040fe20003f86270 */
[----:B------:R-:W-:-:S04]  /*00a0*/  IMAD.HI R6, R5, 0x17753347, RZ ;  /* 0x1775334705067827 */ /* 0x000fc800078e02ff */
[C---:B------:R-:W-:Y:S01]  /*00b0*/  VIADD R20, R5.reuse, 0x1 ;  /* 0x0000000105147836 */ /* 0x040fe20000000000 */
[----:B------:R-:W-:Y:S01]  /*00c0*/  SHF.R.U32.HI R3, RZ, 0x1f, R6 ;  /* 0x0000001fff037819 */ /* 0x000fe20000011606 */
[----:B------:R-:W-:-:S03]  /*00d0*/  IMAD.HI R2, R5, 0x7d1bbc25, RZ ;  /* 0x7d1bbc2505027827 */ /* 0x000fc600078e02ff */
[----:B------:R-:W-:Y:S01]  /*00e0*/  LEA.HI.SX32 R6, R6, R3, 0x13 ;  /* 0x0000000306067211 */ /* 0x000fe200078f9aff */
[----:B------:R-:W-:Y:S01]  /*00f0*/  IMAD.HI R7, R20, 0x17753347, RZ ;  /* 0x1775334714077827 */ /* 0x000fe200078e02ff */
[----:B------:R-:W-:-:S03]  /*0100*/  SHF.R.U32.HI R9, RZ, 0x1f, R2 ;  /* 0x0000001fff097819 */ /* 0x000fc60000011602 */
[----:B------:R-:W-:Y:S01]  /*0110*/  IMAD.HI R4, R20, 0x7d1bbc25, RZ ;  /* 0x7d1bbc2514047827 */ /* 0x000fe200078e02ff */
[----:B------:R-:W-:Y:S02]  /*0120*/  SHF.R.U32.HI R0, RZ, 0x1f, R7 ;  /* 0x0000001fff007819 */ /* 0x000fe40000011607 */
[----:B------:R-:W-:Y:S01]  /*0130*/  LEA.HI.SX32 R8, R2, R9, 0xf ;  /* 0x0000000902087211 */ /* 0x000fe200078f7aff */
[----:B------:R-:W-:Y:S01]  /*0140*/  IMAD R3, R6, -0x15d39, R5 ;  /* 0xfffea2c706037824 */ /* 0x000fe200078e0205 */
[----:B------:R-:W-:Y:S01]  /*0150*/  SHF.R.U32.HI R9, RZ, 0x1f, R4 ;  /* 0x0000001fff097819 */ /* 0x000fe20000011604 */
[----:B------:R-:W-:Y:S01]  /*0160*/  HFMA2.MMA R2, -RZ, RZ, 0, 0 ;  /* 0x00000000ff027435 */ /* 0x000fe200000001ff */
[----:B------:R-:W-:Y:S01]  /*0170*/  LEA.HI.SX32 R7, R7, R0, 0x13 ;  /* 0x0000000007077211 */ /* 0x000fe200078f9aff */
[--C-:B------:R-:W-:Y:S01]  /*0180*/  IMAD R29, R8, 0x417c0, R3.reuse ;  /* 0x000417c0081d7824 */ /* 0x100fe200078e0203 */
[----:B------:R-:W-:Y:S01]  /*0190*/  LEA.HI.SX32 R9, R4, R9, 0xf ;  /* 0x0000000904097211 */ /* 0x000fe200078f7aff */
[----:B------:R-:W-:Y:S01]  /*01a0*/  IMAD R26, R6, 0x15d40, R3 ;  /* 0x00015d40061a7824 */ /* 0x000fe200078e0203 */
[----:B------:R-:W-:Y:S01]  /*01b0*/  MOV R4, RZ ;  /* 0x000000ff00047202 */ /* 0x000fe20000000f00 */
[----:B------:R-:W-:-:S02]  /*01c0*/  IMAD R20, R7, -0x15d39, R20 ;  /* 0xfffea2c707147824 */ /* 0x000fc400078e0214 */
[----:B--2---:R-:W-:-:S04]  /*01d0*/  IMAD.WIDE R14, R29, 0x4, R10 ;  /* 0x000000041d0e7825 */ /* 0x004fc800078e020a */
[----:B------:R-:W-:Y:S01]  /*01e0*/  IMAD R17, R9, 0x417c0, R20 ;  /* 0x000417c009117824 */ /* 0x000fe200078e0214 */
[----:B------:R1:W2:Y:S01]  /*01f0*/  @!P4 LDG.E.EL R2, desc[UR4][R14.64] ;  /* 0x000000040e02c981 */ /* 0x0002a2000c2e1900 */
[----:B------:R-:W-:-:S04]  /*0200*/  IMAD.WIDE R18, R26, 0x4, R10 ;  /* 0x000000041a127825 */ /* 0x000fc800078e020a */
[----:B------:R-:W-:Y:S01]  /*0210*/  IMAD.MOV.U32 R0, RZ, RZ, RZ ;  /* 0x000000ffff007224 */ /* 0x000fe200078e00ff */
[----:B------:R3:W5:Y:S01]  /*0220*/  @!P4 LDG.E R4, desc[UR4][R18.64] ;  /* 0x000000041204c981 */ /* 0x000762000c1e1900 */
[----:B------:R-:W-:Y:S01]  /*0230*/  IADD3 R9, R17, 0x15d40, RZ ;  /* 0x00015d4011097810 */ /* 0x000fe20007ffe0ff */
[----:B-1----:R-:W-:Y:S01]  /*0240*/  IMAD.WIDE R14, R17, 0x4, R10 ;  /* 0x00000004110e7825 */ /* 0x002fe200078e020a */
[----:B------:R-:W-:Y:S01]  /*0250*/  HFMA2.MMA R3, -RZ, RZ, 0, 0 ;  /* 0x00000000ff037435 */ /* 0x000fe200000001ff */
[----:B------:R-:W-:Y:S02]  /*0260*/  MOV R21, RZ ;  /* 0x000000ff00157202 */ /* 0x000fe40000000f00 */
[----:B------:R-:W-:Y:S01]  /*0270*/  IMAD.MOV.U32 R27, RZ, RZ, RZ ;  /* 0x000000ffff1b7224 */ /* 0x000fe200078e00ff */
[----:B------:R1:W2:Y:S01]  /*0280*/  @!P4 LDG.E.EL R0, desc[UR4][R14.64] ;  /* 0x000000040e00c981 */ /* 0x0002a2000c2e1900 */
[----:B---3--:R-:W-:Y:S01]  /*0290*/  IADD3 R19, R29, 0x15d40, RZ ;  /* 0x00015d401d137810 */ /* 0x008fe20007ffe0ff */
[----:B------:R-:W-:-:S02]  /*02a0*/  IMAD.MOV.U32 R8, RZ, RZ, RZ ;  /* 0x000000ffff087224 */ /* 0x000fc400078e00ff */
[----:B----4-:R-:W-:-:S04]  /*02b0*/  IMAD.WIDE R16, R17, 0x4, R12 ;  /* 0x0000000411107825 */ /* 0x010fc800078e020c */
[----:B------:R-:W-:Y:S01]  /*02c0*/  IMAD.WIDE R22, R19, 0x4, R10 ;  /* 0x0000000413167825 */ /* 0x000fe200078e020a */
[----:B------:R-:W2:Y:S03]  /*02d0*/  @!P4 LDG.E.EL R27, desc[UR4][R16.64] ;  /* 0x00000004101bc981 */ /* 0x000ea6000c2e1900 */
[----:B-1----:R-:W-:Y:S01]  /*02e0*/  IMAD.WIDE R14, R29, 0x4, R12 ;  /* 0x000000041d0e7825 */ /* 0x002fe200078e020c */
[----:B------:R1:W3:Y:S03]  /*02f0*/  @!P4 LDG.E.EL R8, desc[UR4][R22.64] ;  /* 0x000000041608c981 */ /* 0x0002e6000c2e1900 */
[----:B------:R-:W-:Y:S01]  /*0300*/  IMAD.WIDE R24, R9, 0x4, R10 ;  /* 0x0000000409187825 */ /* 0x000fe200078e020a */
[----:B------:R-:W4:Y:S03]  /*0310*/  @!P4 LDG.E.EL R21, desc[UR4][R14.64] ;  /* 0x000000040e15c981 */ /* 0x000f26000c2e1900 */
[----:B------:R-:W-:Y:S01]  /*0320*/  IMAD R20, R7, 0x15d40, R20 ;  /* 0x00015d4007147824 */ /* 0x000fe200078e0214 */
[----:B------:R1:W3:Y:S01]  /*0330*/  @!P4 LDG.E.EL R3, desc[UR4][R24.64] ;  /* 0x000000041803c981 */ /* 0x0002e2000c2e1900 */
[----:B------:R-:W-:Y:S01]  /*0340*/  HFMA2.MMA R29, -RZ, RZ, 0, 0 ;  /* 0x00000000ff1d7435 */ /* 0x000fe200000001ff */
[----:B------:R-:W-:-:S04]  /*0350*/  IMAD.WIDE R18, R19, 0x4, R12 ;  /* 0x0000000413127825 */ /* 0x000fc800078e020c */
[----:B-1----:R-:W-:Y:S01]  /*0360*/  IMAD.WIDE R22, R26, 0x4, R12 ;  /* 0x000000041a167825 */ /* 0x002fe200078e020c */
[----:B------:R-:W-:-:S03]  /*0370*/  MOV R26, RZ ;  /* 0x000000ff001a7202 */ /* 0x000fc60000000f00 */
[C-C-:B0-----:R-:W-:Y:S01]  /*0380*/  IMAD.WIDE R24, R20.reuse, 0x4, R12.reuse ;  /* 0x0000000414187825 */ /* 0x141fe200078e020c */
[----:B------:R-:W-:Y:S01]  /*0390*/  MOV R14, RZ ;  /* 0x000000ff000e7202 */ /* 0x000fe20000000f00 */
[----:B------:R-:W3:Y:S02]  /*03a0*/  @!P4 LDG.E.EL R29, desc[UR4][R18.64] ;  /* 0x00000004121dc981 */ /* 0x000ee4000c2e1900 */
[----:B------:R-:W-:Y:S01]  /*03b0*/  IMAD.WIDE R12, R9, 0x4, R12 ;  /* 0x00000004090c7825 */ /* 0x000fe200078e020c */
[----:B------:R-:W-:Y:S02]  /*03c0*/  HFMA2.MMA R9, -RZ, RZ, 0, 0 ;  /* 0x00000000ff097435 */ /* 0x000fe400000001ff */
[----:B------:R-:W5:Y:S01]  /*03d0*/  @!P4 LDG.E R14, desc[UR4][R24.64] ;  /* 0x00000004180ec981 */ /* 0x000f62000c1e1900 */
[----:B------:R-:W-:-:S03]  /*03e0*/  IMAD.WIDE R10, R20, 0x4, R10 ;  /* 0x00000004140a7825 */ /* 0x000fc600078e020a */
[----:B------:R0:W5:Y:S01]  /*03f0*/  @!P4 LDG.E.EL R26, desc[UR4][R12.64] ;  /* 0x000000040c1ac981 */ /* 0x000162000c2e1900 */
[----:B------:R-:W-:-:S03]  /*0400*/  IMAD.MOV.U32 R20, RZ, RZ, RZ ;  /* 0x000000ffff147224 */ /* 0x000fc600078e00ff */
[----:B------:R-:W5:Y:S04]  /*0410*/  @!P4 LDG.E R9, desc[UR4][R22.64] ;  /* 0x000000041609c981 */ /* 0x000f68000c1e1900 */
[----:B------:R1:W5:Y:S01]  /*0420*/  @!P4 LDG.E R20, desc[UR4][R10.64] ;  /* 0x000000040a14c981 */ /* 0x000362000c1e1900 */
[----:B------:R-:W-:Y:S02]  /*0430*/  PRMT R15, R6, 0x9910, RZ ;  /* 0x00009910060f7816 */ /* 0x000fe400000000ff */
[----:B------:R-:W-:-:S03]  /*0440*/  PRMT R16, R7, 0x9910, RZ ;  /* 0x0000991007107816 */ /* 0x000fc600000000ff */
[----:B------:R-:W-:Y:S02]  /*0450*/  IMAD R15, R15, 0x5556, RZ ;  /* 0x000055560f0f7824 */ /* 0x000fe400078e02ff */
[----:B------:R-:W-:-:S03]  /*0460*/  IMAD R16, R16, 0x5556, RZ ;  /* 0x0000555610107824 */ /* 0x000fc600078e02ff */
[----:B------:R-:W-:Y:S02]  /*0470*/  SHF.R.S32.HI R15, RZ, 0x10, R15 ;  /* 0x00000010ff0f7819 */ /* 0x000fe4000001140f */
[----:B0-----:R-:W-:Y:S02]  /*0480*/  SHF.R.S32.HI R12, RZ, 0x10, R16 ;  /* 0x00000010ff0c7819 */ /* 0x001fe40000011410 */
[----:B-1----:R-:W-:Y:S02]  /*0490*/  LOP3.LUT R10, R15, 0xffff, RZ, 0xc0, !PT ;  /* 0x0000ffff0f0a7812 */ /* 0x002fe400078ec0ff */
[----:B------:R-:W-:Y:S02]  /*04a0*/  LOP3.LUT R11, R12, 0xffff, RZ, 0xc0, !PT ;  /* 0x0000ffff0c0b7812 */ /* 0x000fe400078ec0ff */
[----:B------:R-:W-:Y:S02]  /*04b0*/  LEA.HI R15, R10, R15, RZ, 0x11 ;  /* 0x0000000f0a0f7211 */ /* 0x000fe400078f88ff */
[----:B------:R-:W-:-:S02]  /*04c0*/  LEA.HI R12, R11, R12, RZ, 0x11 ;  /* 0x0000000c0b0c7211 */ /* 0x000fc400078f88ff */
[----:B------:R-:W-:Y:S02]  /*04d0*/  PRMT R10, R15, 0x9910, RZ ;  /* 0x000099100f0a7816 */ /* 0x000fe400000000ff */
[----:B------:R-:W-:-:S03]  /*04e0*/  PRMT R11, R12, 0x9910, RZ ;  /* 0x000099100c0b7816 */ /* 0x000fc600000000ff */
[----:B------:R-:W-:Y:S02]  /*04f0*/  IMAD R10, R10, 0x3, RZ ;  /* 0x000000030a0a7824 */ /* 0x000fe400078e02ff */
[----:B------:R-:W-:Y:S02]  /*0500*/  IMAD R11, R11, 0x3, RZ ;  /* 0x000000030b0b7824 */ /* 0x000fe400078e02ff */
[----:B------:R-:W-:-:S03]  /*0510*/  IMAD.MOV R10, RZ, RZ, -R10 ;  /* 0x000000ffff0a7224 */ /* 0x000fc600078e0a0a */
[----:B------:R-:W-:Y:S02]  /*0520*/  IADD3 R12, RZ, -R11, RZ ;  /* 0x8000000bff0c7210 */ /* 0x000fe40007ffe0ff */
[----:B------:R-:W-:Y:S02]  /*0530*/  PRMT R11, R10, 0x7710, RZ ;  /* 0x000077100a0b7816 */ /* 0x000fe400000000ff */
[----:B------:R-:W-:Y:S02]  /*0540*/  PRMT R12, R12, 0x7710, RZ ;  /* 0x000077100c0c7816 */ /* 0x000fe400000000ff */
[----:B------:R-:W-:-:S03]  /*0550*/  IADD3 R10, R6, R11, RZ ;  /* 0x0000000b060a7210 */ /* 0x000fc60007ffe0ff */
[----:B------:R-:W-:Y:S02]  /*0560*/  IMAD.IADD R11, R7, 0x1, R12 ;  /* 0x00000001070b7824 */ /* 0x000fe400078e020c */
[----:B------:R-:W0:Y:S03]  /*0570*/  LDC.64 R6, c[0x0][0x220] ;  /* 0x00008800ff067b82 */ /* 0x000e260000000a00 */
[----:B------:R-:W-:Y:S02]  /*0580*/  PRMT R11, R11, 0x9910, RZ ;  /* 0x000099100b0b7816 */ /* 0x000fe400000000ff */
[----:B------:R-:W-:Y:S02]  /*0590*/  PRMT R10, R10, 0x9910, RZ ;  /* 0x000099100a0a7816 */ /* 0x000fe400000000ff */
[C---:B------:R-:W-:Y:S02]  /*05a0*/  ISETP.NE.AND P3, PT, R11.reuse, RZ, PT ;  /* 0x000000ff0b00720c */ /* 0x040fe40003f65270 */
[----:B------:R-:W-:-:S02]  /*05b0*/  ISETP.NE.AND P1, PT, R11, 0x1, PT ;  /* 0x000000010b00780c */ /* 0x000fc40003f25270 */
[----:B------:R-:W-:Y:S02]  /*05c0*/  MOV R11, 0x3eea7efa ;  /* 0x3eea7efa000b7802 */ /* 0x000fe40000000f00 */
[C---:B------:R-:W-:Y:S02]  /*05d0*/  ISETP.NE.AND P2, PT, R10.reuse, RZ, PT ;  /* 0x000000ff0a00720c */ /* 0x040fe40003f45270 */
[----:B------:R-:W-:Y:S01]  /*05e0*/  ISETP.NE.AND P0, PT, R10, 0x1, PT ;  /* 0x000000010a00780c */ /* 0x000fe20003f05270 */
[----:B0-----:R-:W-:-:S04]  /*05f0*/  IMAD.WIDE R6, R5, 0x4, R6 ;  /* 0x0000000405067825 */ /* 0x001fc800078e0206 */
[----:B--2---:R-:W-:Y:S01]  /*0600*/  FADD R0, R27, R0 ;  /* 0x000000001b007221 */ /* 0x004fe20000000000 */
[----:B----4-:R-:W-:-:S04]  /*0610*/  FADD R2, R21, R2 ;  /* 0x0000000215027221 */ /* 0x010fc80000000000 */
[-C--:B------:R-:W-:Y:S01]  /*0620*/  FFMA R10, R2, R11.reuse, -0.029999999329447746277 ;  /* 0xbcf5c28f020a7423 */ /* 0x080fe2000000000b */
[----:B------:R-:W-:Y:S01]  /*0630*/  FFMA R11, R0, R11, -0.029999999329447746277 ;  /* 0xbcf5c28f000b7423 */ /* 0x000fe2000000000b */
[----:B------:R-:W-:Y:S01]  /*0640*/  HFMA2.MMA R0, -RZ, RZ, 1.7236328125, 545 ;  /* 0x3ee56042ff007435 */ /* 0x000fe200000001ff */
[----:B---3--:R-:W-:Y:S01]  /*0650*/  FADD R8, R29, R8 ;  /* 0x000000081d087221 */ /* 0x008fe20000000000 */
[----:B-----5:R-:W-:Y:S01]  /*0660*/  FADD R3, R26, R3 ;  /* 0x000000031a037221 */ /* 0x020fe20000000000 */
[----:B------:R-:W-:-:S07]  /*0670*/  @P2 FADD R10, R9, R4 ;  /* 0x00000004090a2221 */ /* 0x000fce0000000000 */
[-C--:B------:R-:W-:Y:S01]  /*0680*/  @!P0 FFMA R10, R8, R0.reuse, -0.087999999523162841797 ;  /* 0xbdb43958080a8423 */ /* 0x080fe20000000000 */
[----:B------:R-:W-:Y:S01]  /*0690*/  @P3 FADD R11, R14, R20 ;  /* 0x000000140e0b3221 */ /* 0x000fe20000000000 */
[----:B------:R-:W-:Y:S01]  /*06a0*/  @!P1 FFMA R11, R3, R0, -0.087999999523162841797 ;  /* 0xbdb43958030b9423 */ /* 0x000fe20000000000 */
[----:B------:R-:W-:Y:S06]  /*06b0*/  @P4 EXIT ;  /* 0x000000000000494d */ /* 0x000fec0003800000 */
[----:B------:R-:W-:Y:S01]  /*06c0*/  STG.E.64 desc[UR4][R6.64], R10 ;  /* 0x0000000a06007986 */ /* 0x000fe2000c101b04 */
[----:B------:R-:W-:Y:S05]  /*06d0*/  EXIT ;  /* 0x000000000000794d */ /* 0x000fea0003800000 */
.L_x_0:
[----:B------:R-:W-:-:S00]  /*06e0*/  BRA `(.L_x_0) ;  /* 0xfffffffc00fc7947 */ /* 0x000fc0000383ffff */
[----:B------:R-:W-:-:S00]  /*06f0*/  NOP ;  /* 0x0000000000007918 */ /* 0x000fc00000000000 */
        /* <DEDUP_REMOVED lines=8> */
.L_x_1:


//--------------------- .nv.constant0.triton_poi_fused_add_copy_mul_1 --------------------------
	.section	.nv.constant0.triton_poi_fused_add_copy_mul_1,"a",@progbits
	.sectionflags	@""
	.align	4
.nv.constant0.triton_poi_fused_add_copy_mul_1:
	.zero		556
